//
// Generated by NVIDIA NVVM Compiler
//
// Compiler Build ID: CL-36424714
// Cuda compilation tools, release 13.0, V13.0.88
// Based on NVVM 20.0.0
//

.version 9.0
.target sm_100
.address_size 64

	// .globl	_Z15vec_scatter_f64PKdPKiPdi

.visible .entry _Z15vec_scatter_f64PKdPKiPdi(
	.param .u64 .ptr .align 1 _Z15vec_scatter_f64PKdPKiPdi_param_0,
	.param .u64 .ptr .align 1 _Z15vec_scatter_f64PKdPKiPdi_param_1,
	.param .u64 .ptr .align 1 _Z15vec_scatter_f64PKdPKiPdi_param_2,
	.param .u32 _Z15vec_scatter_f64PKdPKiPdi_param_3
)
{
	.reg .pred 	%p<3>;
	.reg .b32 	%r<12>;
	.reg .b64 	%rd<13>;
	.reg .b64 	%fd<2>;

	ld.param.u64 	%rd4, [_Z15vec_scatter_f64PKdPKiPdi_param_0];
	ld.param.u64 	%rd5, [_Z15vec_scatter_f64PKdPKiPdi_param_1];
	ld.param.u64 	%rd6, [_Z15vec_scatter_f64PKdPKiPdi_param_2];
	ld.param.u32 	%r6, [_Z15vec_scatter_f64PKdPKiPdi_param_3];
	mov.u32 	%r7, %ctaid.x;
	mov.u32 	%r1, %ntid.x;
	mov.u32 	%r8, %tid.x;
	mad.lo.s32 	%r11, %r7, %r1, %r8;
	setp.ge.s32 	%p1, %r11, %r6;
	@%p1 bra 	$L__BB0_3;
	mov.u32 	%r9, %nctaid.x;
	mul.lo.s32 	%r3, %r1, %r9;
	cvta.to.global.u64 	%rd1, %rd4;
	cvta.to.global.u64 	%rd2, %rd5;
	cvta.to.global.u64 	%rd3, %rd6;
$L__BB0_2:
	mul.wide.s32 	%rd7, %r11, 8;
	add.s64 	%rd8, %rd1, %rd7;
	ld.global.nc.f64 	%fd1, [%rd8];
	mul.wide.s32 	%rd9, %r11, 4;
	add.s64 	%rd10, %rd2, %rd9;
	ld.global.nc.u32 	%r10, [%rd10];
	mul.wide.s32 	%rd11, %r10, 8;
	add.s64 	%rd12, %rd3, %rd11;
	st.global.f64 	[%rd12], %fd1;
	add.s32 	%r11, %r11, %r3;
	setp.lt.s32 	%p2, %r11, %r6;
	@%p2 bra 	$L__BB0_2;
$L__BB0_3:
	ret;

}


// ===== COMPILED SASS (sm_100) =====

	.target	sm_100

	.elftype	@"ET_EXEC"


//--------------------- .note.nv.tkinfo           --------------------------
	.section	.note.nv.tkinfo,"",@"SHT_NOTE"
	.sectionflags	@"SHF_NOTE_NV_TKINFO"
	.tkinfo
        /*0018*/ 	.word	0x00000002
        /*0030*/ 	.string	""
        /*0030*/ 	.string	"ptxas"
        /*0030*/ 	.string	"Cuda compilation tools, release 13.0, V13.0.88"
        /*0030*/ 	.string	"Build cuda_13.0.r13.0/compiler.36424714_0"
        /*0030*/ 	.string	"-arch sm_100 -m 64 "



//--------------------- .note.nv.cuinfo           --------------------------
	.section	.note.nv.cuinfo,"",@"SHT_NOTE"
	.sectionflags	@"SHF_NOTE_NV_CUINFO"
        /*0018*/ 	.short	0x0002
        /*001a*/ 	.short	0x0064
        /*001c*/ 	.short	0x0082
	.zero		2


//--------------------- .nv.info                  --------------------------
	.section	.nv.info,"",@"SHT_CUDA_INFO"
	.align	4


	//----- nvinfo : EIATTR_REGCOUNT
	.align		4
        /*0000*/ 	.byte	0x04, 0x2f
        /*0002*/ 	.short	(.L_1 - .L_0)
	.align		4
.L_0:
        /*0004*/ 	.word	index@(_Z15vec_scatter_f64PKdPKiPdi)
        /*0008*/ 	.word	0x00000012


	//----- nvinfo : EIATTR_FRAME_SIZE
	.align		4
.L_1:
        /*000c*/ 	.byte	0x04, 0x11
        /*000e*/ 	.short	(.L_3 - .L_2)
	.align		4
.L_2:
        /*0010*/ 	.word	index@(_Z15vec_scatter_f64PKdPKiPdi)
        /*0014*/ 	.word	0x00000000


	//----- nvinfo : EIATTR_MIN_STACK_SIZE
	.align		4
.L_3:
        /*0018*/ 	.byte	0x04, 0x12
        /*001a*/ 	.short	(.L_5 - .L_4)
	.align		4
.L_4:
        /*001c*/ 	.word	index@(_Z15vec_scatter_f64PKdPKiPdi)
        /*0020*/ 	.word	0x00000000
.L_5:


//--------------------- .nv.compat                --------------------------
	.section	.nv.compat,"",@"SHT_CUDA_COMPAT_INFO"
	.align	4
        /*0000*/ 	.byte	0x02, 0x09, 0x00, 0x00, 0x02, 0x02, 0x01, 0x00, 0x02, 0x05, 0x05, 0x00, 0x03, 0x07, 0x01, 0x01
        /*0010*/ 	.byte	0x02, 0x03, 0x00, 0x00, 0x02, 0x06, 0x01, 0x00, 0x04, 0x0b, 0x08, 0x00, 0x09, 0x00, 0x00, 0x00
        /*0020*/ 	.byte	0x00, 0x00, 0x00, 0x00


//--------------------- .nv.info._Z15vec_scatter_f64PKdPKiPdi --------------------------
	.section	.nv.info._Z15vec_scatter_f64PKdPKiPdi,"",@"SHT_CUDA_INFO"
	.sectionflags	@""
	.align	4


	//----- nvinfo : EIATTR_CUDA_API_VERSION
	.align		4
        /*0000*/ 	.byte	0x04, 0x37
        /*0002*/ 	.short	(.L_7 - .L_6)
.L_6:
        /*0004*/ 	.word	0x00000082


	//----- nvinfo : EIATTR_KPARAM_INFO
	.align		4
.L_7:
        /*0008*/ 	.byte	0x04, 0x17
        /*000a*/ 	.short	(.L_9 - .L_8)
.L_8:
        /*000c*/ 	.word	0x00000000
        /*0010*/ 	.short	0x0003
        /*0012*/ 	.short	0x0018
        /*0014*/ 	.byte	0x00, 0xf0, 0x11, 0x00


	//----- nvinfo : EIATTR_KPARAM_INFO
	.align		4
.L_9:
        /*0018*/ 	.byte	0x04, 0x17
        /*001a*/ 	.short	(.L_11 - .L_10)
.L_10:
        /*001c*/ 	.word	0x00000000
        /*0020*/ 	.short	0x0002
        /*0022*/ 	.short	0x0010
        /*0024*/ 	.byte	0x00, 0xf5, 0x21, 0x00


	//----- nvinfo : EIATTR_KPARAM_INFO
	.align		4
.L_11:
        /*0028*/ 	.byte	0x04, 0x17
        /*002a*/ 	.short	(.L_13 - .L_12)
.L_12:
        /*002c*/ 	.word	0x00000000
        /*0030*/ 	.short	0x0001
        /*0032*/ 	.short	0x0008
        /*0034*/ 	.byte	0x00, 0xf5, 0x21, 0x00


	//----- nvinfo : EIATTR_KPARAM_INFO
	.align		4
.L_13:
        /*0038*/ 	.byte	0x04, 0x17
        /*003a*/ 	.short	(.L_15 - .L_14)
.L_14:
        /*003c*/ 	.word	0x00000000
        /*0040*/ 	.short	0x0000
        /*0042*/ 	.short	0x0000
        /*0044*/ 	.byte	0x00, 0xf5, 0x21, 0x00


	//----- nvinfo : EIATTR_SPARSE_MMA_MASK
	.align		4
.L_15:
        /*0048*/ 	.byte	0x03, 0x50
        /*004a*/ 	.short	0x0000


	//----- nvinfo : EIATTR_MAXREG_COUNT
	.align		4
        /*004c*/ 	.byte	0x03, 0x1b
        /*004e*/ 	.short	0x00ff


	//----- nvinfo : EIATTR_MERCURY_ISA_VERSION
	.align		4
        /*0050*/ 	.byte	0x03, 0x5f
        /*0052*/ 	.short	0x0101


	//----- nvinfo : EIATTR_VRC_CTA_INIT_COUNT
	.align		4
        /*0054*/ 	.byte	0x02, 0x4a
	.zero		1
	.zero		1


	//----- nvinfo : EIATTR_EXIT_INSTR_OFFSETS
	.align		4
        /*0058*/ 	.byte	0x04, 0x1c
        /*005a*/ 	.short	(.L_17 - .L_16)


	//   ....[0]....
.L_16:
        /*005c*/ 	.word	0x00000070


	//   ....[1]....
        /*0060*/ 	.word	0x00000170


	//----- nvinfo : EIATTR_CRS_STACK_SIZE
	.align		4
.L_17:
        /*0064*/ 	.byte	0x04, 0x1e
        /*0066*/ 	.short	(.L_19 - .L_18)
.L_18:
        /*0068*/ 	.word	0x00000000


	//----- nvinfo : EIATTR_CBANK_PARAM_SIZE
	.align		4
.L_19:
        /*006c*/ 	.byte	0x03, 0x19
        /*006e*/ 	.short	0x001c


	//----- nvinfo : EIATTR_PARAM_CBANK
	.align		4
        /*0070*/ 	.byte	0x04, 0x0a
        /*0072*/ 	.short	(.L_21 - .L_20)
	.align		4
.L_20:
        /*0074*/ 	.word	index@(.nv.constant0._Z15vec_scatter_f64PKdPKiPdi)
        /*0078*/ 	.short	0x0380
        /*007a*/ 	.short	0x001c


	//----- nvinfo : EIATTR_SW_WAR
	.align		4
.L_21:
        /*007c*/ 	.byte	0x04, 0x36
        /*007e*/ 	.short	(.L_23 - .L_22)
.L_22:
        /*0080*/ 	.word	0x00000008
.L_23:


//--------------------- .nv.callgraph             --------------------------
	.section	.nv.callgraph,"",@"SHT_CUDA_CALLGRAPH"
	.align	4
	.sectionentsize	8
	.align		4
        /*0000*/ 	.word	0x00000000
	.align		4
        /*0004*/ 	.word	0xffffffff
	.align		4
        /*0008*/ 	.word	0x00000000
	.align		4
        /*000c*/ 	.word	0xfffffffe
	.align		4
        /*0010*/ 	.word	0x00000000
	.align		4
        /*0014*/ 	.word	0xfffffffd
	.align		4
        /*0018*/ 	.word	0x00000000
	.align		4
        /*001c*/ 	.word	0xfffffffc


//--------------------- .text._Z15vec_scatter_f64PKdPKiPdi --------------------------
	.section	.text._Z15vec_scatter_f64PKdPKiPdi,"ax",@progbits
	.align	128
        .global         _Z15vec_scatter_f64PKdPKiPdi
        .type           _Z15vec_scatter_f64PKdPKiPdi,@function
        .size           _Z15vec_scatter_f64PKdPKiPdi,(.L_x_2 - _Z15vec_scatter_f64PKdPKiPdi)
        .other          _Z15vec_scatter_f64PKdPKiPdi,@"STO_CUDA_ENTRY STV_DEFAULT"
_Z15vec_scatter_f64PKdPKiPdi:
.text._Z15vec_scatter_f64PKdPKiPdi:
[----:B------:R-:W-:Y:S01]  /*0000*/  LDC R1, c[0x0][0x37c] ;  /* 0x0000df00ff017b82 */ /* 0x000fe20000000800 */
[----:B------:R-:W0:Y:S07]  /*0010*/  S2R R0, SR_TID.X ;  /* 0x0000000000007919 */ /* 0x000e2e0000002100 */
[----:B------:R-:W0:Y:S01]  /*0020*/  S2UR UR4, SR_CTAID.X ;  /* 0x00000000000479c3 */ /* 0x000e220000002500 */
[----:B------:R-:W1:Y:S07]  /*0030*/  LDCU UR5, c[0x0][0x398] ;  /* 0x00007300ff0577ac */ /* 0x000e6e0008000800 */
[----:B------:R-:W0:Y:S02]  /*0040*/  LDC R15, c[0x0][0x360] ;  /* 0x0000d800ff0f7b82 */ /* 0x000e240000000800 */
[----:B0-----:R-:W-:-:S05]  /*0050*/  IMAD R0, R15, UR4, R0 ;  /* 0x000000040f007c24 */ /* 0x001fca000f8e0200 */
[----:B-1----:R-:W-:-:S13]  /*0060*/  ISETP.GE.AND P0, PT, R0, UR5, PT ;  /* 0x0000000500007c0c */ /* 0x002fda000bf06270 */
[----:B------:R-:W-:Y:S05]  /*0070*/  @P0 EXIT ;  /* 0x000000000000094d */ /* 0x000fea0003800000 */
[----:B------:R-:W0:Y:S01]  /*0080*/  LDC.64 R12, c[0x0][0x390] ;  /* 0x0000e400ff0c7b82 */ /* 0x000e220000000a00 */
[----:B------:R-:W1:Y:S01]  /*0090*/  LDCU UR4, c[0x0][0x370] ;  /* 0x00006e00ff0477ac */ /* 0x000e620008000800 */
[----:B------:R-:W2:Y:S06]  /*00a0*/  LDCU.64 UR6, c[0x0][0x358] ;  /* 0x00006b00ff0677ac */ /* 0x000eac0008000a00 */
[----:B------:R-:W3:Y:S08]  /*00b0*/  LDC.64 R8, c[0x0][0x380] ;  /* 0x0000e000ff087b82 */ /* 0x000ef00000000a00 */
[----:B------:R-:W4:Y:S01]  /*00c0*/  LDC.64 R10, c[0x0][0x388] ;  /* 0x0000e200ff0a7b82 */ /* 0x000f220000000a00 */
[----:B-1----:R-:W-:-:S07]  /*00d0*/  IMAD R15, R15, UR4, RZ ;  /* 0x000000040f0f7c24 */ /* 0x002fce000f8e02ff */
.L_x_0:
[----:B----4-:R-:W-:-:S04]  /*00e0*/  IMAD.WIDE R4, R0, 0x4, R10 ;  /* 0x0000000400047825 */ /* 0x010fc800078e020a */
[----:B-1-3--:R-:W-:Y:S02]  /*00f0*/  IMAD.WIDE R2, R0, 0x8, R8 ;  /* 0x0000000800027825 */ /* 0x00afe400078e0208 */
[----:B--2---:R-:W0:Y:S04]  /*0100*/  LDG.E.CONSTANT R5, desc[UR6][R4.64] ;  /* 0x0000000604057981 */ /* 0x004e28000c1e9900 */
[----:B------:R-:W2:Y:S01]  /*0110*/  LDG.E.64.CONSTANT R2, desc[UR6][R2.64] ;  /* 0x0000000602027981 */ /* 0x000ea2000c1e9b00 */
[----:B------:R-:W-:-:S04]  /*0120*/  IADD3 R0, PT, PT, R15, R0, RZ ;  /* 0x000000000f007210 */ /* 0x000fc80007ffe0ff */
[----:B------:R-:W-:Y:S01]  /*0130*/  ISETP.GE.AND P0, PT, R0, UR5, PT ;  /* 0x0000000500007c0c */ /* 0x000fe2000bf06270 */
[----:B0-----:R-:W-:-:S05]  /*0140*/  IMAD.WIDE R6, R5, 0x8, R12 ;  /* 0x0000000805067825 */ /* 0x001fca00078e020c */
[----:B--2---:R1:W-:Y:S07]  /*0150*/  STG.E.64 desc[UR6][R6.64], R2 ;  /* 0x0000000206007986 */ /* 0x0043ee000c101b06 */
[----:B------:R-:W-:Y:S05]  /*0160*/  @!P0 BRA `(.L_x_0) ;  /* 0xfffffffc00dc8947 */ /* 0x000fea000383ffff */
[----:B------:R-:W-:Y:S05]  /*0170*/  EXIT ;  /* 0x000000000000794d */ /* 0x000fea0003800000 */
.L_x_1:
[----:B------:R-:W-:-:S00]  /*0180*/  BRA `(.L_x_1) ;  /* 0xfffffffc00fc7947 */ /* 0x000fc0000383ffff */
[----:B------:R-:W-:-:S00]  /*0190*/  NOP ;  /* 0x0000000000007918 */ /* 0x000fc00000000000 */
        /* <DEDUP_REMOVED lines=14> */
.L_x_2:


//--------------------- .nv.shared.reserved.0     --------------------------
	.section	.nv.shared.reserved.0,"aw",@nobits
	.weak		__nv_reservedSMEM_offset_0_alias
	.size		__nv_reservedSMEM_offset_0_alias, 0, 64
	.other		__nv_reservedSMEM_offset_0_alias,@"STO_CUDA_RESERVED_SHARED STV_DEFAULT"
__nv_reservedSMEM_offset_0_alias:
	.zero		0
	.zero		64


//--------------------- .nv.constant0._Z15vec_scatter_f64PKdPKiPdi --------------------------
	.section	.nv.constant0._Z15vec_scatter_f64PKdPKiPdi,"a",@progbits
	.sectionflags	@""
	.align	4
.nv.constant0._Z15vec_scatter_f64PKdPKiPdi:
	.zero		924


//--------------------- SYMBOLS --------------------------

	.type		.nv.reservedSmem.offset0,@object
	.size		.nv.reservedSmem.offset0,0x4
